//
// Generated by NVIDIA NVVM Compiler
//
// Compiler Build ID: CL-36424714
// Cuda compilation tools, release 13.0, V13.0.88
// Based on NVVM 20.0.0
//

.version 9.0
.target sm_100
.address_size 64

	// .globl	_Z14flashAttentionPfS_S_S_
// _ZZ14flashAttentionPfS_S_S_E9block_max has been demoted
// _ZZ14flashAttentionPfS_S_S_E1S has been demoted
// _ZZ14flashAttentionPfS_S_S_E10global_max has been demoted
// _ZZ14flashAttentionPfS_S_S_E14global_max_old has been demoted
// _ZZ14flashAttentionPfS_S_S_E6O_temp has been demoted

.visible .entry _Z14flashAttentionPfS_S_S_(
	.param .u64 .ptr .align 1 _Z14flashAttentionPfS_S_S__param_0,
	.param .u64 .ptr .align 1 _Z14flashAttentionPfS_S_S__param_1,
	.param .u64 .ptr .align 1 _Z14flashAttentionPfS_S_S__param_2,
	.param .u64 .ptr .align 1 _Z14flashAttentionPfS_S_S__param_3
)
{
	.reg .pred 	%p<22>;
	.reg .b32 	%r<45>;
	.reg .b32 	%f<167>;
	.reg .b64 	%rd<17>;
	// demoted variable
	.shared .align 4 .b8 _ZZ14flashAttentionPfS_S_S_E9block_max[1024];
	// demoted variable
	.shared .align 4 .b8 _ZZ14flashAttentionPfS_S_S_E1S[1024];
	// demoted variable
	.shared .align 4 .b8 _ZZ14flashAttentionPfS_S_S_E10global_max[1024];
	// demoted variable
	.shared .align 4 .b8 _ZZ14flashAttentionPfS_S_S_E14global_max_old[1024];
	// demoted variable
	.shared .align 4 .b8 _ZZ14flashAttentionPfS_S_S_E6O_temp[1024];
	ld.param.u64 	%rd5, [_Z14flashAttentionPfS_S_S__param_0];
	ld.param.u64 	%rd6, [_Z14flashAttentionPfS_S_S__param_1];
	ld.param.u64 	%rd7, [_Z14flashAttentionPfS_S_S__param_2];
	ld.param.u64 	%rd4, [_Z14flashAttentionPfS_S_S__param_3];
	cvta.to.global.u64 	%rd8, %rd6;
	cvta.to.global.u64 	%rd9, %rd5;
	cvta.to.global.u64 	%rd1, %rd7;
	mov.u32 	%r1, %tid.x;
	mov.u32 	%r15, %ctaid.x;
	mov.u32 	%r16, %ntid.x;
	mad.lo.s32 	%r17, %r15, %r16, %r1;
	mov.u32 	%r18, %tid.y;
	mov.u32 	%r19, %ctaid.y;
	mov.u32 	%r20, %ntid.y;
	mad.lo.s32 	%r21, %r19, %r20, %r18;
	shl.b32 	%r22, %r1, 6;
	mov.u32 	%r23, _ZZ14flashAttentionPfS_S_S_E10global_max;
	add.s32 	%r24, %r23, %r22;
	shl.b32 	%r25, %r18, 2;
	add.s32 	%r3, %r24, %r25;
	mov.b32 	%r26, -8388608;
	st.shared.u32 	[%r3], %r26;
	mov.u32 	%r27, _ZZ14flashAttentionPfS_S_S_E14global_max_old;
	add.s32 	%r28, %r27, %r22;
	add.s32 	%r4, %r28, %r25;
	st.shared.u32 	[%r4], %r26;
	mov.u32 	%r29, _ZZ14flashAttentionPfS_S_S_E9block_max;
	add.s32 	%r30, %r29, %r22;
	add.s32 	%r5, %r30, %r25;
	setp.lt.s32 	%p3, %r17, 256;
	setp.lt.u32 	%p4, %r21, 256;
	and.pred  	%p1, %p3, %p4;
	mov.u32 	%r31, _ZZ14flashAttentionPfS_S_S_E1S;
	add.s32 	%r6, %r31, %r22;
	add.s32 	%r7, %r6, %r25;
	shl.b32 	%r8, %r17, 4;
	shl.b32 	%r32, %r21, 4;
	add.s32 	%r9, %r29, %r25;
	mov.u32 	%r33, _ZZ14flashAttentionPfS_S_S_E6O_temp;
	add.s32 	%r34, %r33, %r22;
	add.s32 	%r10, %r34, %r25;
	mul.wide.s32 	%rd10, %r8, 4;
	add.s64 	%rd2, %rd9, %rd10;
	mul.wide.u32 	%rd11, %r32, 4;
	add.s64 	%rd3, %rd8, %rd11;
	add.s32 	%r11, %r9, %r22;
	mov.b32 	%r44, 0;
	mov.f32 	%f166, 0f00000000;
	not.pred 	%p5, %p1;
	mov.f32 	%f165, %f166;
$L__BB0_1:
	mov.f32 	%f2, %f165;
	mov.f32 	%f162, 0fFF800000;
	mov.f32 	%f161, 0f00000000;
	@%p5 bra 	$L__BB0_3;
	ld.global.f32 	%f25, [%rd2];
	ld.global.f32 	%f26, [%rd3];
	fma.rn.f32 	%f27, %f25, %f26, 0f00000000;
	ld.global.f32 	%f28, [%rd2+4];
	ld.global.f32 	%f29, [%rd3+4];
	fma.rn.f32 	%f30, %f28, %f29, %f27;
	ld.global.f32 	%f31, [%rd2+8];
	ld.global.f32 	%f32, [%rd3+8];
	fma.rn.f32 	%f33, %f31, %f32, %f30;
	ld.global.f32 	%f34, [%rd2+12];
	ld.global.f32 	%f35, [%rd3+12];
	fma.rn.f32 	%f36, %f34, %f35, %f33;
	ld.global.f32 	%f37, [%rd2+16];
	ld.global.f32 	%f38, [%rd3+16];
	fma.rn.f32 	%f39, %f37, %f38, %f36;
	ld.global.f32 	%f40, [%rd2+20];
	ld.global.f32 	%f41, [%rd3+20];
	fma.rn.f32 	%f42, %f40, %f41, %f39;
	ld.global.f32 	%f43, [%rd2+24];
	ld.global.f32 	%f44, [%rd3+24];
	fma.rn.f32 	%f45, %f43, %f44, %f42;
	ld.global.f32 	%f46, [%rd2+28];
	ld.global.f32 	%f47, [%rd3+28];
	fma.rn.f32 	%f48, %f46, %f47, %f45;
	ld.global.f32 	%f49, [%rd2+32];
	ld.global.f32 	%f50, [%rd3+32];
	fma.rn.f32 	%f51, %f49, %f50, %f48;
	ld.global.f32 	%f52, [%rd2+36];
	ld.global.f32 	%f53, [%rd3+36];
	fma.rn.f32 	%f54, %f52, %f53, %f51;
	ld.global.f32 	%f55, [%rd2+40];
	ld.global.f32 	%f56, [%rd3+40];
	fma.rn.f32 	%f57, %f55, %f56, %f54;
	ld.global.f32 	%f58, [%rd2+44];
	ld.global.f32 	%f59, [%rd3+44];
	fma.rn.f32 	%f60, %f58, %f59, %f57;
	ld.global.f32 	%f61, [%rd2+48];
	ld.global.f32 	%f62, [%rd3+48];
	fma.rn.f32 	%f63, %f61, %f62, %f60;
	ld.global.f32 	%f64, [%rd2+52];
	ld.global.f32 	%f65, [%rd3+52];
	fma.rn.f32 	%f66, %f64, %f65, %f63;
	ld.global.f32 	%f67, [%rd2+56];
	ld.global.f32 	%f68, [%rd3+56];
	fma.rn.f32 	%f69, %f67, %f68, %f66;
	ld.global.f32 	%f70, [%rd2+60];
	ld.global.f32 	%f71, [%rd3+60];
	fma.rn.f32 	%f161, %f70, %f71, %f69;
	mov.f32 	%f162, %f161;
$L__BB0_3:
	setp.gt.u32 	%p6, %r1, 7;
	st.shared.f32 	[%r7], %f161;
	st.shared.f32 	[%r5], %f162;
	bar.sync 	0;
	@%p6 bra 	$L__BB0_6;
	ld.shared.f32 	%f72, [%r5];
	ld.shared.f32 	%f6, [%r11+512];
	setp.geu.f32 	%p7, %f72, %f6;
	@%p7 bra 	$L__BB0_6;
	st.shared.f32 	[%r5], %f6;
$L__BB0_6:
	setp.gt.u32 	%p8, %r1, 3;
	bar.sync 	0;
	@%p8 bra 	$L__BB0_9;
	ld.shared.f32 	%f73, [%r5];
	ld.shared.f32 	%f7, [%r11+256];
	setp.geu.f32 	%p9, %f73, %f7;
	@%p9 bra 	$L__BB0_9;
	st.shared.f32 	[%r5], %f7;
$L__BB0_9:
	setp.gt.u32 	%p10, %r1, 1;
	bar.sync 	0;
	@%p10 bra 	$L__BB0_12;
	ld.shared.f32 	%f74, [%r5];
	ld.shared.f32 	%f8, [%r11+128];
	setp.geu.f32 	%p11, %f74, %f8;
	@%p11 bra 	$L__BB0_12;
	st.shared.f32 	[%r5], %f8;
$L__BB0_12:
	setp.ne.s32 	%p12, %r1, 0;
	bar.sync 	0;
	@%p12 bra 	$L__BB0_15;
	ld.shared.f32 	%f75, [%r5];
	ld.shared.f32 	%f9, [%r9+64];
	setp.geu.f32 	%p13, %f75, %f9;
	@%p13 bra 	$L__BB0_15;
	st.shared.f32 	[%r5], %f9;
$L__BB0_15:
	setp.lt.u32 	%p14, %r21, 16;
	bar.sync 	0;
	bar.sync 	0;
	shl.b32 	%r35, %r44, 4;
	add.s32 	%r36, %r35, %r1;
	setp.lt.u32 	%p15, %r36, 256;
	and.pred  	%p2, %p15, %p14;
	not.pred 	%p16, %p2;
	@%p16 bra 	$L__BB0_18;
	ld.shared.f32 	%f76, [%r3];
	ld.shared.f32 	%f10, [%r9];
	setp.geu.f32 	%p17, %f76, %f10;
	@%p17 bra 	$L__BB0_18;
	st.shared.f32 	[%r3], %f10;
$L__BB0_18:
	bar.sync 	0;
	mov.f32 	%f163, 0f00000000;
	@%p16 bra 	$L__BB0_20;
	ld.shared.f32 	%f78, [%r7];
	ld.shared.f32 	%f79, [%r3];
	sub.f32 	%f80, %f78, %f79;
	fma.rn.f32 	%f81, %f80, 0f3BBB989D, 0f3F000000;
	cvt.sat.f32.f32 	%f82, %f81;
	mov.f32 	%f83, 0f4B400001;
	mov.f32 	%f84, 0f437C0000;
	fma.rm.f32 	%f85, %f82, %f84, %f83;
	add.f32 	%f86, %f85, 0fCB40007F;
	neg.f32 	%f87, %f86;
	fma.rn.f32 	%f88, %f80, 0f3FB8AA3B, %f87;
	fma.rn.f32 	%f89, %f80, 0f32A57060, %f88;
	mov.b32 	%r37, %f85;
	shl.b32 	%r38, %r37, 23;
	mov.b32 	%f90, %r38;
	ex2.approx.ftz.f32 	%f91, %f89;
	mul.f32 	%f163, %f91, %f90;
$L__BB0_20:
	setp.gt.u32 	%p19, %r21, 15;
	st.shared.f32 	[%r7], %f163;
	bar.sync 	0;
	mov.f32 	%f165, 0f00000000;
	mov.f32 	%f164, 0fFF800000;
	@%p19 bra 	$L__BB0_24;
	shl.b32 	%r39, %r44, 8;
	add.s32 	%r40, %r39, %r21;
	ld.shared.f32 	%f13, [%r6];
	mul.wide.u32 	%rd12, %r40, 4;
	add.s64 	%rd13, %rd1, %rd12;
	ld.global.f32 	%f94, [%rd13];
	fma.rn.f32 	%f95, %f13, %f94, 0f00000000;
	ld.shared.f32 	%f96, [%r6+4];
	ld.global.f32 	%f97, [%rd13+64];
	fma.rn.f32 	%f98, %f96, %f97, %f95;
	ld.shared.f32 	%f99, [%r6+8];
	ld.global.f32 	%f100, [%rd13+128];
	fma.rn.f32 	%f101, %f99, %f100, %f98;
	ld.shared.f32 	%f102, [%r6+12];
	ld.global.f32 	%f103, [%rd13+192];
	fma.rn.f32 	%f104, %f102, %f103, %f101;
	ld.shared.f32 	%f105, [%r6+16];
	ld.global.f32 	%f106, [%rd13+256];
	fma.rn.f32 	%f107, %f105, %f106, %f104;
	ld.shared.f32 	%f108, [%r6+20];
	ld.global.f32 	%f109, [%rd13+320];
	fma.rn.f32 	%f110, %f108, %f109, %f107;
	ld.shared.f32 	%f111, [%r6+24];
	ld.global.f32 	%f112, [%rd13+384];
	fma.rn.f32 	%f113, %f111, %f112, %f110;
	ld.shared.f32 	%f114, [%r6+28];
	ld.global.f32 	%f115, [%rd13+448];
	fma.rn.f32 	%f116, %f114, %f115, %f113;
	ld.shared.f32 	%f117, [%r6+32];
	ld.global.f32 	%f118, [%rd13+512];
	fma.rn.f32 	%f119, %f117, %f118, %f116;
	ld.shared.f32 	%f120, [%r6+36];
	ld.global.f32 	%f121, [%rd13+576];
	fma.rn.f32 	%f122, %f120, %f121, %f119;
	ld.shared.f32 	%f123, [%r6+40];
	ld.global.f32 	%f124, [%rd13+640];
	fma.rn.f32 	%f125, %f123, %f124, %f122;
	ld.shared.f32 	%f126, [%r6+44];
	ld.global.f32 	%f127, [%rd13+704];
	fma.rn.f32 	%f128, %f126, %f127, %f125;
	ld.shared.f32 	%f129, [%r6+48];
	ld.global.f32 	%f130, [%rd13+768];
	fma.rn.f32 	%f131, %f129, %f130, %f128;
	ld.shared.f32 	%f132, [%r6+52];
	ld.global.f32 	%f133, [%rd13+832];
	fma.rn.f32 	%f134, %f132, %f133, %f131;
	ld.shared.f32 	%f135, [%r6+56];
	ld.global.f32 	%f136, [%rd13+896];
	fma.rn.f32 	%f137, %f135, %f136, %f134;
	ld.shared.f32 	%f138, [%r6+60];
	ld.global.f32 	%f139, [%rd13+960];
	fma.rn.f32 	%f14, %f138, %f139, %f137;
	setp.ne.s32 	%p20, %r44, 0;
	@%p20 bra 	$L__BB0_23;
	st.shared.f32 	[%r10], %f14;
	add.f32 	%f165, %f166, %f13;
	ld.shared.f32 	%f164, [%r3];
	mov.f32 	%f166, %f165;
	bra.uni 	$L__BB0_24;
$L__BB0_23:
	ld.shared.f32 	%f140, [%r4];
	ld.shared.f32 	%f164, [%r3];
	sub.f32 	%f141, %f140, %f164;
	fma.rn.f32 	%f142, %f141, 0f3BBB989D, 0f3F000000;
	cvt.sat.f32.f32 	%f143, %f142;
	mov.f32 	%f144, 0f4B400001;
	mov.f32 	%f145, 0f437C0000;
	fma.rm.f32 	%f146, %f143, %f145, %f144;
	add.f32 	%f147, %f146, 0fCB40007F;
	neg.f32 	%f148, %f147;
	fma.rn.f32 	%f149, %f141, 0f3FB8AA3B, %f148;
	fma.rn.f32 	%f150, %f141, 0f32A57060, %f149;
	mov.b32 	%r41, %f146;
	shl.b32 	%r42, %r41, 23;
	mov.b32 	%f151, %r42;
	ex2.approx.ftz.f32 	%f152, %f150;
	mul.f32 	%f153, %f152, %f151;
	ld.shared.f32 	%f154, [%r10];
	fma.rn.f32 	%f155, %f154, %f153, %f14;
	st.shared.f32 	[%r10], %f155;
	add.f32 	%f156, %f166, %f13;
	fma.rn.f32 	%f165, %f2, %f153, %f156;
	mov.f32 	%f166, %f165;
$L__BB0_24:
	st.shared.f32 	[%r4], %f164;
	add.s32 	%r44, %r44, 1;
	setp.ne.s32 	%p21, %r44, 16;
	@%p21 bra 	$L__BB0_1;
	cvta.to.global.u64 	%rd14, %rd4;
	ld.shared.f32 	%f157, [%r10];
	div.rn.f32 	%f158, %f157, %f166;
	add.s32 	%r43, %r8, %r21;
	mul.wide.s32 	%rd15, %r43, 4;
	add.s64 	%rd16, %rd14, %rd15;
	st.global.f32 	[%rd16], %f158;
	ret;

}


// ===== COMPILED SASS (sm_100) =====

	.target	sm_100

	.elftype	@"ET_EXEC"


//--------------------- .note.nv.tkinfo           --------------------------
	.section	.note.nv.tkinfo,"",@"SHT_NOTE"
	.sectionflags	@"SHF_NOTE_NV_TKINFO"
	.tkinfo
        /*0018*/ 	.word	0x00000002
        /*0030*/ 	.string	""
        /*0030*/ 	.string	"ptxas"
        /*0030*/ 	.string	"Cuda compilation tools, release 13.0, V13.0.88"
        /*0030*/ 	.string	"Build cuda_13.0.r13.0/compiler.36424714_0"
        /*0030*/ 	.string	"-arch sm_100 -m 64 "



//--------------------- .note.nv.cuinfo           --------------------------
	.section	.note.nv.cuinfo,"",@"SHT_NOTE"
	.sectionflags	@"SHF_NOTE_NV_CUINFO"
        /*0018*/ 	.short	0x0002
        /*001a*/ 	.short	0x0064
        /*001c*/ 	.short	0x0082
	.zero		2


//--------------------- .nv.info                  --------------------------
	.section	.nv.info,"",@"SHT_CUDA_INFO"
	.align	4


	//----- nvinfo : EIATTR_REGCOUNT
	.align		4
        /*0000*/ 	.byte	0x04, 0x2f
        /*0002*/ 	.short	(.L_1 - .L_0)
	.align		4
.L_0:
        /*0004*/ 	.word	index@(_Z14flashAttentionPfS_S_S_)
        /*0008*/ 	.word	0x00000020


	//----- nvinfo : EIATTR_FRAME_SIZE
	.align		4
.L_1:
        /*000c*/ 	.byte	0x04, 0x11
        /*000e*/ 	.short	(.L_3 - .L_2)
	.align		4
.L_2:
        /*0010*/ 	.word	index@($__internal_0_$__cuda_sm3x_div_rn_noftz_f32_slowpath)
        /*0014*/ 	.word	0x00000000


	//----- nvinfo : EIATTR_FRAME_SIZE
	.align		4
.L_3:
        /*0018*/ 	.byte	0x04, 0x11
        /*001a*/ 	.short	(.L_5 - .L_4)
	.align		4
.L_4:
        /*001c*/ 	.word	index@(_Z14flashAttentionPfS_S_S_)
        /*0020*/ 	.word	0x00000000


	//----- nvinfo : EIATTR_MIN_STACK_SIZE
	.align		4
.L_5:
        /*0024*/ 	.byte	0x04, 0x12
        /*0026*/ 	.short	(.L_7 - .L_6)
	.align		4
.L_6:
        /*0028*/ 	.word	index@(_Z14flashAttentionPfS_S_S_)
        /*002c*/ 	.word	0x00000000
.L_7:


//--------------------- .nv.compat                --------------------------
	.section	.nv.compat,"",@"SHT_CUDA_COMPAT_INFO"
	.align	4
        /*0000*/ 	.byte	0x02, 0x09, 0x00, 0x00, 0x02, 0x02, 0x01, 0x00, 0x02, 0x05, 0x05, 0x00, 0x03, 0x07, 0x01, 0x01
        /*0010*/ 	.byte	0x02, 0x03, 0x00, 0x00, 0x02, 0x06, 0x01, 0x00, 0x04, 0x0b, 0x08, 0x00, 0x01, 0x00, 0x00, 0x00
        /*0020*/ 	.byte	0x00, 0x00, 0x00, 0x00


//--------------------- .nv.info._Z14flashAttentionPfS_S_S_ --------------------------
	.section	.nv.info._Z14flashAttentionPfS_S_S_,"",@"SHT_CUDA_INFO"
	.sectionflags	@""
	.align	4


	//----- nvinfo : EIATTR_CUDA_API_VERSION
	.align		4
        /*0000*/ 	.byte	0x04, 0x37
        /*0002*/ 	.short	(.L_9 - .L_8)
.L_8:
        /*0004*/ 	.word	0x00000082


	//----- nvinfo : EIATTR_KPARAM_INFO
	.align		4
.L_9:
        /*0008*/ 	.byte	0x04, 0x17
        /*000a*/ 	.short	(.L_11 - .L_10)
.L_10:
        /*000c*/ 	.word	0x00000000
        /*0010*/ 	.short	0x0003
        /*0012*/ 	.short	0x0018
        /*0014*/ 	.byte	0x00, 0xf5, 0x21, 0x00


	//----- nvinfo : EIATTR_KPARAM_INFO
	.align		4
.L_11:
        /*0018*/ 	.byte	0x04, 0x17
        /*001a*/ 	.short	(.L_13 - .L_12)
.L_12:
        /*001c*/ 	.word	0x00000000
        /*0020*/ 	.short	0x0002
        /*0022*/ 	.short	0x0010
        /*0024*/ 	.byte	0x00, 0xf5, 0x21, 0x00


	//----- nvinfo : EIATTR_KPARAM_INFO
	.align		4
.L_13:
        /*0028*/ 	.byte	0x04, 0x17
        /*002a*/ 	.short	(.L_15 - .L_14)
.L_14:
        /*002c*/ 	.word	0x00000000
        /*0030*/ 	.short	0x0001
        /*0032*/ 	.short	0x0008
        /*0034*/ 	.byte	0x00, 0xf5, 0x21, 0x00


	//----- nvinfo : EIATTR_KPARAM_INFO
	.align		4
.L_15:
        /*0038*/ 	.byte	0x04, 0x17
        /*003a*/ 	.short	(.L_17 - .L_16)
.L_16:
        /*003c*/ 	.word	0x00000000
        /*0040*/ 	.short	0x0000
        /*0042*/ 	.short	0x0000
        /*0044*/ 	.byte	0x00, 0xf5, 0x21, 0x00


	//----- nvinfo : EIATTR_SPARSE_MMA_MASK
	.align		4
.L_17:
        /*0048*/ 	.byte	0x03, 0x50
        /*004a*/ 	.short	0x0000


	//----- nvinfo : EIATTR_MAXREG_COUNT
	.align		4
        /*004c*/ 	.byte	0x03, 0x1b
        /*004e*/ 	.short	0x00ff


	//----- nvinfo : EIATTR_NUM_BARRIERS
	.align		4
        /*0050*/ 	.byte	0x02, 0x4c
        /*0052*/ 	.byte	0x01
	.zero		1


	//----- nvinfo : EIATTR_MERCURY_ISA_VERSION
	.align		4
        /*0054*/ 	.byte	0x03, 0x5f
        /*0056*/ 	.short	0x0101


	//----- nvinfo : EIATTR_VRC_CTA_INIT_COUNT
	.align		4
        /*0058*/ 	.byte	0x02, 0x4a
	.zero		1
	.zero		1


	//----- nvinfo : EIATTR_EXIT_INSTR_OFFSETS
	.align		4
        /*005c*/ 	.byte	0x04, 0x1c
        /*005e*/ 	.short	(.L_19 - .L_18)


	//   ....[0]....
.L_18:
        /*0060*/ 	.word	0x00001080


	//----- nvinfo : EIATTR_CRS_STACK_SIZE
	.align		4
.L_19:
        /*0064*/ 	.byte	0x04, 0x1e
        /*0066*/ 	.short	(.L_21 - .L_20)
.L_20:
        /*0068*/ 	.word	0x00000000


	//----- nvinfo : EIATTR_CBANK_PARAM_SIZE
	.align		4
.L_21:
        /*006c*/ 	.byte	0x03, 0x19
        /*006e*/ 	.short	0x0020


	//----- nvinfo : EIATTR_PARAM_CBANK
	.align		4
        /*0070*/ 	.byte	0x04, 0x0a
        /*0072*/ 	.short	(.L_23 - .L_22)
	.align		4
.L_22:
        /*0074*/ 	.word	index@(.nv.constant0._Z14flashAttentionPfS_S_S_)
        /*0078*/ 	.short	0x0380
        /*007a*/ 	.short	0x0020


	//----- nvinfo : EIATTR_SW_WAR
	.align		4
.L_23:
        /*007c*/ 	.byte	0x04, 0x36
        /*007e*/ 	.short	(.L_25 - .L_24)
.L_24:
        /*0080*/ 	.word	0x00000008
.L_25:


//--------------------- .nv.callgraph             --------------------------
	.section	.nv.callgraph,"",@"SHT_CUDA_CALLGRAPH"
	.align	4
	.sectionentsize	8
	.align		4
        /*0000*/ 	.word	0x00000000
	.align		4
        /*0004*/ 	.word	0xffffffff
	.align		4
        /*0008*/ 	.word	0x00000000
	.align		4
        /*000c*/ 	.word	0xfffffffe
	.align		4
        /*0010*/ 	.word	0x00000000
	.align		4
        /*0014*/ 	.word	0xfffffffd
	.align		4
        /*0018*/ 	.word	0x00000000
	.align		4
        /*001c*/ 	.word	0xfffffffc


//--------------------- .text._Z14flashAttentionPfS_S_S_ --------------------------
	.section	.text._Z14flashAttentionPfS_S_S_,"ax",@progbits
	.align	128
        .global         _Z14flashAttentionPfS_S_S_
        .type           _Z14flashAttentionPfS_S_S_,@function
        .size           _Z14flashAttentionPfS_S_S_,(.L_x_31 - _Z14flashAttentionPfS_S_S_)
        .other          _Z14flashAttentionPfS_S_S_,@"STO_CUDA_ENTRY STV_DEFAULT"
_Z14flashAttentionPfS_S_S_:
.text._Z14flashAttentionPfS_S_S_:
[----:B------:R-:W-:Y:S01]  /*0000*/  LDC R1, c[0x0][0x37c] ;  /* 0x0000df00ff017b82 */ /* 0x000fe20000000800 */
[----:B------:R-:W0:Y:S07]  /*0010*/  S2R R0, SR_TID.X ;  /* 0x0000000000007919 */ /* 0x000e2e0000002100 */
[----:B------:R-:W1:Y:S01]  /*0020*/  S2UR UR7, SR_CgaCtaId ;  /* 0x00000000000779c3 */ /* 0x000e620000008800 */
[----:B------:R-:W-:Y:S01]  /*0030*/  UMOV UR4, 0x400 ;  /* 0x0000040000047882 */ /* 0x000fe20000000000 */
[----:B------:R-:W-:Y:S01]  /*0040*/  MOV R6, 0xff800000 ;  /* 0xff80000000067802 */ /* 0x000fe20000000f00 */
[----:B------:R-:W2:Y:S01]  /*0050*/  S2R R7, SR_TID.Y ;  /* 0x0000000000077919 */ /* 0x000ea20000002200 */
[----:B------:R-:W-:Y:S01]  /*0060*/  UIADD3 UR5, UPT, UPT, UR4, 0x800, URZ ;  /* 0x0000080004057890 */ /* 0x000fe2000fffe0ff */
[----:B------:R-:W-:Y:S01]  /*0070*/  HFMA2 R9, -RZ, RZ, 0, 0 ;  /* 0x00000000ff097431 */ /* 0x000fe200000001ff */
[----:B------:R-:W-:Y:S01]  /*0080*/  UIADD3 UR6, UPT, UPT, UR4, 0xc00, URZ ;  /* 0x00000c0004067890 */ /* 0x000fe2000fffe0ff */
[----:B------:R-:W-:Y:S01]  /*0090*/  IMAD.MOV.U32 R11, RZ, RZ, RZ ;  /* 0x000000ffff0b7224 */ /* 0x000fe200078e00ff */
[----:B------:R-:W3:Y:S08]  /*00a0*/  LDC R13, c[0x0][0x360] ;  /* 0x0000d800ff0d7b82 */ /* 0x000ef00000000800 */
[----:B------:R-:W4:Y:S08]  /*00b0*/  S2UR UR8, SR_CTAID.Y ;  /* 0x00000000000879c3 */ /* 0x000f300000002600 */
[----:B------:R-:W4:Y:S01]  /*00c0*/  LDC R22, c[0x0][0x364] ;  /* 0x0000d900ff167b82 */ /* 0x000f220000000800 */
[----:B-1----:R-:W-:-:S02]  /*00d0*/  ULEA UR5, UR7, UR5, 0x18 ;  /* 0x0000000507057291 */ /* 0x002fc4000f8ec0ff */
[----:B------:R-:W-:-:S04]  /*00e0*/  ULEA UR6, UR7, UR6, 0x18 ;  /* 0x0000000607067291 */ /* 0x000fc8000f8ec0ff */
[C---:B0-----:R-:W-:Y:S01]  /*00f0*/  LEA R2, R0.reuse, UR5, 0x6 ;  /* 0x0000000500027c11 */ /* 0x041fe2000f8e30ff */
[----:B------:R-:W3:Y:S01]  /*0100*/  S2UR UR10, SR_CTAID.X ;  /* 0x00000000000a79c3 */ /* 0x000ee20000002500 */
[C---:B------:R-:W-:Y:S01]  /*0110*/  LEA R4, R0.reuse, UR6, 0x6 ;  /* 0x0000000600047c11 */ /* 0x040fe2000f8e30ff */
[----:B------:R-:W-:Y:S02]  /*0120*/  ULEA UR6, UR7, UR4, 0x18 ;  /* 0x0000000407067291 */ /* 0x000fe4000f8ec0ff */
[C---:B--2---:R-:W-:Y:S01]  /*0130*/  IMAD R2, R7.reuse, 0x4, R2 ;  /* 0x0000000407027824 */ /* 0x044fe200078e0202 */
[C---:B------:R-:W-:Y:S01]  /*0140*/  LEA R3, R7.reuse, R4, 0x2 ;  /* 0x0000000407037211 */ /* 0x040fe200078e10ff */
[----:B------:R-:W-:Y:S02]  /*0150*/  UIADD3 UR5, UPT, UPT, UR4, 0x400, URZ ;  /* 0x0000040004057890 */ /* 0x000fe4000fffe0ff */
[----:B------:R-:W0:Y:S01]  /*0160*/  LDC.64 R26, c[0x0][0x388] ;  /* 0x0000e200ff1a7b82 */ /* 0x000e220000000a00 */
[----:B------:R1:W-:Y:S01]  /*0170*/  STS [R2], R6 ;  /* 0x0000000602007388 */ /* 0x0003e20000000800 */
[----:B------:R-:W-:Y:S01]  /*0180*/  UIADD3 UR4, UPT, UPT, UR4, 0x1000, URZ ;  /* 0x0000100004047890 */ /* 0x000fe2000fffe0ff */
[C---:B------:R-:W-:Y:S01]  /*0190*/  LEA R17, R7.reuse, UR6, 0x2 ;  /* 0x0000000607117c11 */ /* 0x040fe2000f8e10ff */
[----:B------:R-:W-:Y:S01]  /*01a0*/  ULEA UR5, UR7, UR5, 0x18 ;  /* 0x0000000507057291 */ /* 0x000fe2000f8ec0ff */
[----:B------:R1:W-:Y:S01]  /*01b0*/  STS [R3], R6 ;  /* 0x0000000603007388 */ /* 0x0003e20000000800 */
[----:B------:R-:W-:Y:S01]  /*01c0*/  ULEA UR4, UR7, UR4, 0x18 ;  /* 0x0000000407047291 */ /* 0x000fe2000f8ec0ff */
[----:B------:R-:W-:Y:S01]  /*01d0*/  LEA R10, R0, UR6, 0x6 ;  /* 0x00000006000a7c11 */ /* 0x000fe2000f8e30ff */
[----:B------:R-:W2:Y:S01]  /*01e0*/  LDC.64 R28, c[0x0][0x380] ;  /* 0x0000e000ff1c7b82 */ /* 0x000ea20000000a00 */
[----:B----4-:R-:W-:Y:S01]  /*01f0*/  IMAD R22, R22, UR8, R7 ;  /* 0x0000000816167c24 */ /* 0x010fe2000f8e0207 */
[C---:B------:R-:W-:Y:S01]  /*0200*/  LEA R16, R0.reuse, UR5, 0x6 ;  /* 0x0000000500107c11 */ /* 0x040fe2000f8e30ff */
[C---:B------:R-:W-:Y:S01]  /*0210*/  IMAD R18, R0.reuse, 0x40, R17 ;  /* 0x0000004000127824 */ /* 0x040fe200078e0211 */
[----:B------:R-:W-:Y:S01]  /*0220*/  LEA R4, R0, UR4, 0x6 ;  /* 0x0000000400047c11 */ /* 0x000fe2000f8e30ff */
[C---:B------:R-:W-:Y:S01]  /*0230*/  IMAD.SHL.U32 R5, R22.reuse, 0x10, RZ ;  /* 0x0000001016057824 */ /* 0x040fe200078e00ff */
[----:B------:R-:W-:Y:S01]  /*0240*/  ISETP.GE.U32.AND P0, PT, R22, 0x100, PT ;  /* 0x000001001600780c */ /* 0x000fe20003f06070 */
[C---:B------:R-:W-:Y:S01]  /*0250*/  IMAD R20, R7.reuse, 0x4, R16 ;  /* 0x0000000407147824 */ /* 0x040fe200078e0210 */
[----:B------:R-:W-:Y:S01]  /*0260*/  LEA R10, R7, R10, 0x2 ;  /* 0x0000000a070a7211 */ /* 0x000fe200078e10ff */
[----:B---3--:R-:W-:Y:S01]  /*0270*/  IMAD R8, R13, UR10, R0 ;  /* 0x0000000a0d087c24 */ /* 0x008fe2000f8e0200 */
[----:B------:R-:W-:Y:S01]  /*0280*/  LEA R19, R7, R4, 0x2 ;  /* 0x0000000407137211 */ /* 0x000fe200078e10ff */
[----:B------:R-:W3:Y:S03]  /*0290*/  LDCU.64 UR8, c[0x0][0x358] ;  /* 0x00006b00ff0877ac */ /* 0x000ee60008000a00 */
[C---:B------:R-:W-:Y:S01]  /*02a0*/  ISETP.LT.AND P0, PT, R8.reuse, 0x100, !P0 ;  /* 0x000001000800780c */ /* 0x040fe20004701270 */
[----:B------:R-:W-:-:S02]  /*02b0*/  IMAD.SHL.U32 R8, R8, 0x10, RZ ;  /* 0x0000001008087824 */ /* 0x000fc400078e00ff */
[----:B0-----:R-:W-:Y:S01]  /*02c0*/  IMAD.WIDE.U32 R26, R5, 0x4, R26 ;  /* 0x00000004051a7825 */ /* 0x001fe200078e001a */
[----:B------:R-:W-:-:S03]  /*02d0*/  MOV R5, RZ ;  /* 0x000000ff00057202 */ /* 0x000fc60000000f00 */
[----:B-12---:R-:W-:-:S07]  /*02e0*/  IMAD.WIDE R28, R8, 0x4, R28 ;  /* 0x00000004081c7825 */ /* 0x006fce00078e021c */
.L_x_16:
[----:B------:R-:W-:Y:S01]  /*02f0*/  ISETP.GE.U32.AND P1, PT, R22, 0x10, PT ;  /* 0x000000101600780c */ /* 0x000fe20003f26070 */
[----:B------:R-:W-:Y:S01]  /*0300*/  BSSY.RECONVERGENT B0, `(.L_x_0) ;  /* 0x000003b000007945 */ /* 0x000fe20003800200 */
[----:B------:R-:W-:Y:S01]  /*0310*/  LEA R4, R9, R0, 0x4 ;  /* 0x0000000009047211 */ /* 0x000fe200078e20ff */
[----:B--234-:R-:W-:Y:S01]  /*0320*/  IMAD.MOV.U32 R7, RZ, RZ, -0x800000 ;  /* 0xff800000ff077424 */ /* 0x01cfe200078e00ff */
[C---:B------:R-:W-:Y:S02]  /*0330*/  ISETP.GT.U32.AND P3, PT, R0.reuse, 0x7, PT ;  /* 0x000000070000780c */ /* 0x040fe40003f64070 */
[----:B------:R-:W-:Y:S02]  /*0340*/  ISETP.GT.U32.AND P2, PT, R0, 0x3, PT ;  /* 0x000000030000780c */ /* 0x000fe40003f44070 */
[----:B------:R-:W-:Y:S02]  /*0350*/  ISETP.LT.U32.AND P1, PT, R4, 0x100, !P1 ;  /* 0x000001000400780c */ /* 0x000fe40004f21070 */
[----:B------:R-:W-:-:S02]  /*0360*/  ISETP.GT.U32.AND P4, PT, R0, 0x1, PT ;  /* 0x000000010000780c */ /* 0x000fc40003f84070 */
[----:B------:R-:W-:Y:S02]  /*0370*/  ISETP.NE.AND P5, PT, R0, RZ, PT ;  /* 0x000000ff0000720c */ /* 0x000fe40003fa5270 */
[----:B------:R-:W-:Y:S01]  /*0380*/  MOV R13, RZ ;  /* 0x000000ff000d7202 */ /* 0x000fe20000000f00 */
[----:B01----:R-:W-:Y:S10]  /*0390*/  @!P0 BRA `(.L_x_1) ;  /* 0x0000000000c48947 */ /* 0x003ff40003800000 */
[----:B---3--:R-:W2:Y:S04]  /*03a0*/  LDG.E R4, desc[UR8][R28.64] ;  /* 0x000000081c047981 */ /* 0x008ea8000c1e1900 */
[----:B------:R-:W2:Y:S04]  /*03b0*/  LDG.E R15, desc[UR8][R26.64] ;  /* 0x000000081a0f7981 */ /* 0x000ea8000c1e1900 */
[----:B------:R-:W3:Y:S04]  /*03c0*/  LDG.E R21, desc[UR8][R28.64+0x4] ;  /* 0x000004081c157981 */ /* 0x000ee8000c1e1900 */
[----:B------:R-:W3:Y:S04]  /*03d0*/  LDG.E R14, desc[UR8][R26.64+0x4] ;  /* 0x000004081a0e7981 */ /* 0x000ee8000c1e1900 */
[----:B------:R-:W4:Y:S04]  /*03e0*/  LDG.E R13, desc[UR8][R28.64+0x8] ;  /* 0x000008081c0d7981 */ /* 0x000f28000c1e1900 */
[----:B------:R-:W4:Y:S04]  /*03f0*/  LDG.E R12, desc[UR8][R26.64+0x8] ;  /* 0x000008081a0c7981 */ /* 0x000f28000c1e1900 */
[----:B------:R-:W5:Y:S04]  /*0400*/  LDG.E R6, desc[UR8][R28.64+0xc] ;  /* 0x00000c081c067981 */ /* 0x000f68000c1e1900 */
[----:B------:R-:W5:Y:S01]  /*0410*/  LDG.E R7, desc[UR8][R26.64+0xc] ;  /* 0x00000c081a077981 */ /* 0x000f62000c1e1900 */
[----:B--2---:R-:W-:-:S03]  /*0420*/  FFMA R4, R4, R15, RZ ;  /* 0x0000000f04047223 */ /* 0x004fc600000000ff */
[----:B------:R-:W2:Y:S01]  /*0430*/  LDG.E R15, desc[UR8][R28.64+0x10] ;  /* 0x000010081c0f7981 */ /* 0x000ea2000c1e1900 */
[----:B---3--:R-:W-:-:S03]  /*0440*/  FFMA R14, R21, R14, R4 ;  /* 0x0000000e150e7223 */ /* 0x008fc60000000004 */
[----:B------:R-:W2:Y:S01]  /*0450*/  LDG.E R4, desc[UR8][R26.64+0x10] ;  /* 0x000010081a047981 */ /* 0x000ea2000c1e1900 */
[----:B----4-:R-:W-:-:S03]  /*0460*/  FFMA R21, R13, R12, R14 ;  /* 0x0000000c0d157223 */ /* 0x010fc6000000000e */
[----:B------:R-:W3:Y:S04]  /*0470*/  LDG.E R13, desc[UR8][R28.64+0x14] ;  /* 0x000014081c0d7981 */ /* 0x000ee8000c1e1900 */
[----:B------:R-:W3:Y:S01]  /*0480*/  LDG.E R12, desc[UR8][R26.64+0x14] ;  /* 0x000014081a0c7981 */ /* 0x000ee2000c1e1900 */
[----:B-----5:R-:W-:-:S03]  /*0490*/  FFMA R14, R6, R7, R21 ;  /* 0x00000007060e7223 */ /* 0x020fc60000000015 */
[----:B------:R-:W4:Y:S04]  /*04a0*/  LDG.E R6, desc[UR8][R28.64+0x18] ;  /* 0x000018081c067981 */ /* 0x000f28000c1e1900 */
[----:B------:R-:W4:Y:S01]  /*04b0*/  LDG.E R7, desc[UR8][R26.64+0x18] ;  /* 0x000018081a077981 */ /* 0x000f22000c1e1900 */
[----:B--2---:R-:W-:-:S03]  /*04c0*/  FFMA R14, R15, R4, R14 ;  /* 0x000000040f0e7223 */ /* 0x004fc6000000000e */
[----:B------:R-:W2:Y:S04]  /*04d0*/  LDG.E R4, desc[UR8][R28.64+0x1c] ;  /* 0x00001c081c047981 */ /* 0x000ea8000c1e1900 */
[----:B------:R-:W2:Y:S01]  /*04e0*/  LDG.E R15, desc[UR8][R26.64+0x1c] ;  /* 0x00001c081a0f7981 */ /* 0x000ea2000c1e1900 */
[----:B---3--:R-:W-:-:S03]  /*04f0*/  FFMA R21, R13, R12, R14 ;  /* 0x0000000c0d157223 */ /* 0x008fc6000000000e */
[----:B------:R-:W3:Y:S04]  /*0500*/  LDG.E R13, desc[UR8][R28.64+0x20] ;  /* 0x000020081c0d7981 */ /* 0x000ee8000c1e1900 */
[----:B------:R-:W3:Y:S01]  /*0510*/  LDG.E R12, desc[UR8][R26.64+0x20] ;  /* 0x000020081a0c7981 */ /* 0x000ee2000c1e1900 */
[----:B----4-:R-:W-:-:S03]  /*0520*/  FFMA R21, R6, R7, R21 ;  /* 0x0000000706157223 */ /* 0x010fc60000000015 */
        /* <DEDUP_REMOVED lines=20> */
[----:B--2---:R-:W-:-:S04]  /*0670*/  FFMA R4, R4, R15, R7 ;  /* 0x0000000f04047223 */ /* 0x004fc80000000007 */
[----:B---3--:R-:W-:-:S04]  /*0680*/  FFMA R4, R21, R12, R4 ;  /* 0x0000000c15047223 */ /* 0x008fc80000000004 */
[----:B----4-:R-:W-:-:S04]  /*0690*/  FFMA R13, R13, R6, R4 ;  /* 0x000000060d0d7223 */ /* 0x010fc80000000004 */
[----:B------:R-:W-:-:S07]  /*06a0*/  IMAD.MOV.U32 R7, RZ, RZ, R13 ;  /* 0x000000ffff077224 */ /* 0x000fce00078e000d */
.L_x_1:
[----:B---3--:R-:W-:Y:S05]  /*06b0*/  BSYNC.RECONVERGENT B0 ;  /* 0x0000000000007941 */ /* 0x008fea0003800200 */
.L_x_0:
[----:B------:R0:W-:Y:S01]  /*06c0*/  STS [R20], R13 ;  /* 0x0000000d14007388 */ /* 0x0001e20000000800 */
[----:B------:R-:W-:Y:S01]  /*06d0*/  BSSY.RECONVERGENT B0, `(.L_x_2) ;  /* 0x0000009000007945 */ /* 0x000fe20003800200 */
[----:B------:R-:W-:Y:S02]  /*06e0*/  HFMA2 R15, -RZ, RZ, 0, 0 ;  /* 0x00000000ff0f7431 */ /* 0x000fe400000001ff */
[----:B------:R0:W-:Y:S01]  /*06f0*/  STS [R10], R7 ;  /* 0x000000070a007388 */ /* 0x0001e20000000800 */
[----:B------:R-:W-:Y:S06]  /*0700*/  BAR.SYNC.DEFER_BLOCKING 0x0 ;  /* 0x0000000000007b1d */ /* 0x000fec0000010000 */
[----:B------:R-:W-:Y:S05]  /*0710*/  @P3 BRA `(.L_x_3) ;  /* 0x0000000000103947 */ /* 0x000fea0003800000 */
[----:B------:R-:W-:Y:S04]  /*0720*/  LDS R4, [R10] ;  /* 0x000000000a047984 */ /* 0x000fe80000000800 */
[----:B0-----:R-:W0:Y:S02]  /*0730*/  LDS R7, [R18+0x200] ;  /* 0x0002000012077984 */ /* 0x001e240000000800 */
[----:B0-----:R-:W-:-:S13]  /*0740*/  FSETP.GEU.AND P3, PT, R4, R7, PT ;  /* 0x000000070400720b */ /* 0x001fda0003f6e000 */
[----:B------:R1:W-:Y:S02]  /*0750*/  @!P3 STS [R10], R7 ;  /* 0x000000070a00b388 */ /* 0x0003e40000000800 */
.L_x_3:
[----:B------:R-:W-:Y:S05]  /*0760*/  BSYNC.RECONVERGENT B0 ;  /* 0x0000000000007941 */ /* 0x000fea0003800200 */
.L_x_2:
[----:B------:R-:W-:Y:S06]  /*0770*/  BAR.SYNC.DEFER_BLOCKING 0x0 ;  /* 0x0000000000007b1d */ /* 0x000fec0000010000 */
[----:B------:R-:W-:Y:S04]  /*0780*/  BSSY.RECONVERGENT B0, `(.L_x_4) ;  /* 0x0000006000007945 */ /* 0x000fe80003800200 */
[----:B------:R-:W-:Y:S05]  /*0790*/  @P2 BRA `(.L_x_5) ;  /* 0x0000000000102947 */ /* 0x000fea0003800000 */
[----:B------:R-:W-:Y:S04]  /*07a0*/  LDS R4, [R10] ;  /* 0x000000000a047984 */ /* 0x000fe80000000800 */
[----:B01----:R-:W0:Y:S02]  /*07b0*/  LDS R7, [R18+0x100] ;  /* 0x0001000012077984 */ /* 0x003e240000000800 */
[----:B0-----:R-:W-:-:S13]  /*07c0*/  FSETP.GEU.AND P2, PT, R4, R7, PT ;  /* 0x000000070400720b */ /* 0x001fda0003f4e000 */
[----:B------:R2:W-:Y:S02]  /*07d0*/  @!P2 STS [R10], R7 ;  /* 0x000000070a00a388 */ /* 0x0005e40000000800 */
.L_x_5:
[----:B------:R-:W-:Y:S05]  /*07e0*/  BSYNC.RECONVERGENT B0 ;  /* 0x0000000000007941 */ /* 0x000fea0003800200 */
.L_x_4:
[----:B------:R-:W-:Y:S06]  /*07f0*/  BAR.SYNC.DEFER_BLOCKING 0x0 ;  /* 0x0000000000007b1d */ /* 0x000fec0000010000 */
[----:B------:R-:W-:Y:S04]  /*0800*/  BSSY.RECONVERGENT B0, `(.L_x_6) ;  /* 0x0000006000007945 */ /* 0x000fe80003800200 */
[----:B------:R-:W-:Y:S05]  /*0810*/  @P4 BRA `(.L_x_7) ;  /* 0x0000000000104947 */ /* 0x000fea0003800000 */
[----:B------:R-:W-:Y:S04]  /*0820*/  LDS R4, [R10] ;  /* 0x000000000a047984 */ /* 0x000fe80000000800 */
[----:B012---:R-:W0:Y:S02]  /*0830*/  LDS R7, [R18+0x80] ;  /* 0x0000800012077984 */ /* 0x007e240000000800 */
[----:B0-----:R-:W-:-:S13]  /*0840*/  FSETP.GEU.AND P2, PT, R4, R7, PT ;  /* 0x000000070400720b */ /* 0x001fda0003f4e000 */
[----:B------:R3:W-:Y:S02]  /*0850*/  @!P2 STS [R10], R7 ;  /* 0x000000070a00a388 */ /* 0x0007e40000000800 */
.L_x_7:
[----:B------:R-:W-:Y:S05]  /*0860*/  BSYNC.RECONVERGENT B0 ;  /* 0x0000000000007941 */ /* 0x000fea0003800200 */
.L_x_6:
[----:B------:R-:W-:Y:S06]  /*0870*/  BAR.SYNC.DEFER_BLOCKING 0x0 ;  /* 0x0000000000007b1d */ /* 0x000fec0000010000 */
[----:B------:R-:W-:Y:S04]  /*0880*/  BSSY.RECONVERGENT B0, `(.L_x_8) ;  /* 0x0000006000007945 */ /* 0x000fe80003800200 */
[----:B------:R-:W-:Y:S05]  /*0890*/  @P5 BRA `(.L_x_9) ;  /* 0x0000000000105947 */ /* 0x000fea0003800000 */
[----:B------:R-:W-:Y:S04]  /*08a0*/  LDS R4, [R10] ;  /* 0x000000000a047984 */ /* 0x000fe80000000800 */
[----:B0123--:R-:W0:Y:S02]  /*08b0*/  LDS R7, [R17+0x40] ;  /* 0x0000400011077984 */ /* 0x00fe240000000800 */
[----:B0-----:R-:W-:-:S13]  /*08c0*/  FSETP.GEU.AND P2, PT, R4, R7, PT ;  /* 0x000000070400720b */ /* 0x001fda0003f4e000 */
[----:B------:R4:W-:Y:S02]  /*08d0*/  @!P2 STS [R10], R7 ;  /* 0x000000070a00a388 */ /* 0x0009e40000000800 */
.L_x_9:
[----:B------:R-:W-:Y:S05]  /*08e0*/  BSYNC.RECONVERGENT B0 ;  /* 0x0000000000007941 */ /* 0x000fea0003800200 */
.L_x_8:
[----:B------:R-:W-:Y:S06]  /*08f0*/  BAR.SYNC.DEFER_BLOCKING 0x0 ;  /* 0x0000000000007b1d */ /* 0x000fec0000010000 */
[----:B------:R-:W-:Y:S02]  /*0900*/  BSSY.RECONVERGENT B0, `(.L_x_10) ;  /* 0x0000007000007945 */ /* 0x000fe40003800200 */
[----:B------:R-:W-:Y:S06]  /*0910*/  BAR.SYNC.DEFER_BLOCKING 0x0 ;  /* 0x0000000000007b1d */ /* 0x000fec0000010000 */
[----:B------:R-:W-:Y:S05]  /*0920*/  @!P1 BRA `(.L_x_11) ;  /* 0x0000000000109947 */ /* 0x000fea0003800000 */
[----:B------:R-:W-:Y:S04]  /*0930*/  LDS R4, [R2] ;  /* 0x0000000002047984 */ /* 0x000fe80000000800 */
[----:B01234-:R-:W0:Y:S02]  /*0940*/  LDS R7, [R17] ;  /* 0x0000000011077984 */ /* 0x01fe240000000800 */
[----:B0-----:R-:W-:-:S13]  /*0950*/  FSETP.GEU.AND P2, PT, R4, R7, PT ;  /* 0x000000070400720b */ /* 0x001fda0003f4e000 */
[----:B------:R0:W-:Y:S02]  /*0960*/  @!P2 STS [R2], R7 ;  /* 0x000000070200a388 */ /* 0x0001e40000000800 */
.L_x_11:
[----:B------:R-:W-:Y:S05]  /*0970*/  BSYNC.RECONVERGENT B0 ;  /* 0x0000000000007941 */ /* 0x000fea0003800200 */
.L_x_10:
[----:B------:R-:W-:Y:S06]  /*0980*/  BAR.SYNC.DEFER_BLOCKING 0x0 ;  /* 0x0000000000007b1d */ /* 0x000fec0000010000 */
[----:B------:R-:W-:Y:S04]  /*0990*/  BSSY.RECONVERGENT B0, `(.L_x_12) ;  /* 0x000000f000007945 */ /* 0x000fe80003800200 */
[----:B------:R-:W-:Y:S05]  /*09a0*/  @!P1 BRA `(.L_x_13) ;  /* 0x0000000000349947 */ /* 0x000fea0003800000 */
[----:B------:R-:W-:Y:S01]  /*09b0*/  LDS R4, [R20] ;  /* 0x0000000014047984 */ /* 0x000fe20000000800 */
[----:B0-----:R-:W-:-:S03]  /*09c0*/  IMAD.MOV.U32 R13, RZ, RZ, 0x3bbb989d ;  /* 0x3bbb989dff0d7424 */ /* 0x001fc600078e00ff */
[----:B-1234-:R-:W0:Y:S02]  /*09d0*/  LDS R7, [R2] ;  /* 0x0000000002077984 */ /* 0x01ee240000000800 */
[----:B0-----:R-:W-:Y:S01]  /*09e0*/  FADD R4, R4, -R7 ;  /* 0x8000000704047221 */ /* 0x001fe20000000000 */
[----:B------:R-:W-:-:S03]  /*09f0*/  MOV R7, 0x437c0000 ;  /* 0x437c000000077802 */ /* 0x000fc60000000f00 */
[----:B------:R-:W-:-:S04]  /*0a00*/  FFMA.SAT R6, R4, R13, 0.5 ;  /* 0x3f00000004067423 */ /* 0x000fc8000000200d */
[----:B------:R-:W-:-:S04]  /*0a10*/  FFMA.RM R6, R6, R7, 12582913 ;  /* 0x4b40000106067423 */ /* 0x000fc80000004007 */
[C---:B------:R-:W-:Y:S01]  /*0a20*/  FADD R7, R6.reuse, -12583039 ;  /* 0xcb40007f06077421 */ /* 0x040fe20000000000 */
[----:B------:R-:W-:-:S03]  /*0a30*/  IMAD.SHL.U32 R6, R6, 0x800000, RZ ;  /* 0x0080000006067824 */ /* 0x000fc600078e00ff */
[----:B------:R-:W-:-:S04]  /*0a40*/  FFMA R7, R4, 1.4426950216293334961, -R7 ;  /* 0x3fb8aa3b04077823 */ /* 0x000fc80000000807 */
[----:B------:R-:W-:-:S06]  /*0a50*/  FFMA R7, R4, 1.925963033500011079e-08, R7 ;  /* 0x32a5706004077823 */ /* 0x000fcc0000000007 */
[----:B------:R-:W0:Y:S02]  /*0a60*/  MUFU.EX2 R7, R7 ;  /* 0x0000000700077308 */ /* 0x000e240000000800 */
[----:B0-----:R-:W-:-:S07]  /*0a70*/  FMUL R15, R6, R7 ;  /* 0x00000007060f7220 */ /* 0x001fce0000400000 */
.L_x_13:
[----:B------:R-:W-:Y:S05]  /*0a80*/  BSYNC.RECONVERGENT B0 ;  /* 0x0000000000007941 */ /* 0x000fea0003800200 */
.L_x_12:
[----:B------:R-:W-:Y:S01]  /*0a90*/  ISETP.GT.U32.AND P1, PT, R22, 0xf, PT ;  /* 0x0000000f1600780c */ /* 0x000fe20003f24070 */
[----:B------:R0:W-:Y:S01]  /*0aa0*/  STS [R20], R15 ;  /* 0x0000000f14007388 */ /* 0x0001e20000000800 */
[----:B------:R-:W-:Y:S01]  /*0ab0*/  MOV R21, R5 ;  /* 0x0000000500157202 */ /* 0x000fe20000000f00 */
[----:B------:R-:W-:Y:S01]  /*0ac0*/  BSSY.RECONVERGENT B0, `(.L_x_14) ;  /* 0x0000045000007945 */ /* 0x000fe20003800200 */
[----:B------:R-:W-:Y:S02]  /*0ad0*/  HFMA2 R5, -RZ, RZ, 0, 0 ;  /* 0x00000000ff057431 */ /* 0x000fe400000001ff */
[----:B------:R-:W-:Y:S01]  /*0ae0*/  IMAD.MOV.U32 R6, RZ, RZ, -0x800000 ;  /* 0xff800000ff067424 */ /* 0x000fe200078e00ff */
[----:B------:R-:W-:Y:S06]  /*0af0*/  BAR.SYNC.DEFER_BLOCKING 0x0 ;  /* 0x0000000000007b1d */ /* 0x000fec0000010000 */
[----:B0-----:R-:W-:Y:S05]  /*0b00*/  @P1 BRA `(.L_x_15) ;  /* 0x0000000400001947 */ /* 0x001fea0003800000 */
[----:B------:R-:W0:Y:S01]  /*0b10*/  LDC.64 R24, c[0x0][0x390] ;  /* 0x0000e400ff187b82 */ /* 0x000e220000000a00 */
[----:B------:R-:W-:-:S04]  /*0b20*/  IMAD R5, R9, 0x100, R22 ;  /* 0x0000010009057824 */ /* 0x000fc800078e0216 */
[----:B0-----:R-:W-:Y:S02]  /*0b30*/  IMAD.WIDE.U32 R24, R5, 0x4, R24 ;  /* 0x0000000405187825 */ /* 0x001fe400078e0018 */
[----:B-1234-:R-:W0:Y:S04]  /*0b40*/  LDS.128 R4, [R16] ;  /* 0x0000000010047984 */ /* 0x01ee280000000c00 */
[----:B------:R-:W0:Y:S04]  /*0b50*/  LDG.E R15, desc[UR8][R24.64] ;  /* 0x00000008180f7981 */ /* 0x000e28000c1e1900 */
[----:B------:R-:W2:Y:S04]  /*0b60*/  LDG.E R14, desc[UR8][R24.64+0x40] ;  /* 0x00004008180e7981 */ /* 0x000ea8000c1e1900 */
[----:B------:R-:W3:Y:S04]  /*0b70*/  LDG.E R13, desc[UR8][R24.64+0x80] ;  /* 0x00008008180d7981 */ /* 0x000ee8000c1e1900 */
[----:B------:R-:W4:Y:S04]  /*0b80*/  LDG.E R12, desc[UR8][R24.64+0xc0] ;  /* 0x0000c008180c7981 */ /* 0x000f28000c1e1900 */
[----:B------:R-:W5:Y:S01]  /*0b90*/  LDG.E R23, desc[UR8][R24.64+0x100] ;  /* 0x0001000818177981 */ /* 0x000f62000c1e1900 */
[----:B0-----:R-:W-:-:S04]  /*0ba0*/  FFMA R15, R4, R15, RZ ;  /* 0x0000000f040f7223 */ /* 0x001fc800000000ff */
[----:B--2---:R-:W-:Y:S02]  /*0bb0*/  FFMA R14, R14, R5, R15 ;  /* 0x000000050e0e7223 */ /* 0x004fe4000000000f */
[----:B------:R-:W2:Y:S02]  /*0bc0*/  LDG.E R5, desc[UR8][R24.64+0x200] ;  /* 0x0002000818057981 */ /* 0x000ea4000c1e1900 */
[----:B---3--:R-:W-:Y:S02]  /*0bd0*/  FFMA R13, R13, R6, R14 ;  /* 0x000000060d0d7223 */ /* 0x008fe4000000000e */
[----:B------:R-:W3:Y:S02]  /*0be0*/  LDG.E R6, desc[UR8][R24.64+0x1c0] ;  /* 0x0001c00818067981 */ /* 0x000ee4000c1e1900 */
[----:B----4-:R-:W-:Y:S02]  /*0bf0*/  FFMA R7, R12, R7, R13 ;  /* 0x000000070c077223 */ /* 0x010fe4000000000d */
[----:B------:R-:W5:Y:S02]  /*0c00*/  LDS.128 R12, [R16+0x10] ;  /* 0x00001000100c7984 */ /* 0x000f640000000c00 */
[----:B-----5:R-:W-:-:S02]  /*0c10*/  FFMA R12, R12, R23, R7 ;  /* 0x000000170c0c7223 */ /* 0x020fc40000000007 */
[----:B------:R-:W4:Y:S04]  /*0c20*/  LDG.E R23, desc[UR8][R24.64+0x140] ;  /* 0x0001400818177981 */ /* 0x000f28000c1e1900 */
[----:B------:R-:W5:Y:S01]  /*0c30*/  LDG.E R7, desc[UR8][R24.64+0x180] ;  /* 0x0001800818077981 */ /* 0x000f62000c1e1900 */
[----:B----4-:R-:W-:-:S03]  /*0c40*/  FFMA R12, R23, R13, R12 ;  /* 0x0000000d170c7223 */ /* 0x010fc6000000000c */
[----:B------:R-:W4:Y:S01]  /*0c50*/  LDG.E R23, desc[UR8][R24.64+0x240] ;  /* 0x0002400818177981 */ /* 0x000f22000c1e1900 */
[----:B-----5:R-:W-:-:S04]  /*0c60*/  FFMA R7, R7, R14, R12 ;  /* 0x0000000e07077223 */ /* 0x020fc8000000000c */
[----:B---3--:R-:W-:Y:S02]  /*0c70*/  FFMA R7, R6, R15, R7 ;  /* 0x0000000f06077223 */ /* 0x008fe40000000007 */
[----:B------:R-:W2:Y:S04]  /*0c80*/  LDS.128 R12, [R16+0x20] ;  /* 0x00002000100c7984 */ /* 0x000ea80000000c00 */
[----:B------:R-:W3:Y:S01]  /*0c90*/  LDG.E R6, desc[UR8][R24.64+0x2c0] ;  /* 0x0002c00818067981 */ /* 0x000ee2000c1e1900 */
[----:B--2---:R-:W-:-:S03]  /*0ca0*/  FFMA R12, R12, R5, R7 ;  /* 0x000000050c0c7223 */ /* 0x004fc60000000007 */
[----:B------:R-:W2:Y:S04]  /*0cb0*/  LDG.E R7, desc[UR8][R24.64+0x280] ;  /* 0x0002800818077981 */ /* 0x000ea8000c1e1900 */
[----:B------:R-:W5:Y:S01]  /*0cc0*/  LDG.E R5, desc[UR8][R24.64+0x300] ;  /* 0x0003000818057981 */ /* 0x000f62000c1e1900 */
[----:B----4-:R-:W-:-:S04]  /*0cd0*/  FFMA R12, R23, R13, R12 ;  /* 0x0000000d170c7223 */ /* 0x010fc8000000000c */
[----:B--2---:R-:W-:-:S04]  /*0ce0*/  FFMA R7, R7, R14, R12 ;  /* 0x0000000e07077223 */ /* 0x004fc8000000000c */
[----:B---3--:R-:W-:Y:S02]  /*0cf0*/  FFMA R7, R6, R15, R7 ;  /* 0x0000000f06077223 */ /* 0x008fe40000000007 */
[----:B------:R-:W5:Y:S04]  /*0d00*/  LDS.128 R12, [R16+0x30] ;  /* 0x00003000100c7984 */ /* 0x000f680000000c00 */
[----:B------:R-:W2:Y:S01]  /*0d10*/  LDG.E R6, desc[UR8][R24.64+0x380] ;  /* 0x0003800818067981 */ /* 0x000ea2000c1e1900 */
[----:B-----5:R-:W-:-:S03]  /*0d20*/  FFMA R12, R12, R5, R7 ;  /* 0x000000050c0c7223 */ /* 0x020fc60000000007 */
[----:B------:R-:W3:Y:S04]  /*0d30*/  LDG.E R5, desc[UR8][R24.64+0x340] ;  /* 0x0003400818057981 */ /* 0x000ee8000c1e1900 */
[----:B------:R-:W4:Y:S01]  /*0d40*/  LDG.E R7, desc[UR8][R24.64+0x3c0] ;  /* 0x0003c00818077981 */ /* 0x000f22000c1e1900 */
[----:B------:R-:W-:Y:S01]  /*0d50*/  ISETP.NE.AND P1, PT, R9, RZ, PT ;  /* 0x000000ff0900720c */ /* 0x000fe20003f25270 */
[----:B---3--:R-:W-:-:S04]  /*0d60*/  FFMA R5, R5, R13, R12 ;  /* 0x0000000d05057223 */ /* 0x008fc8000000000c */
[----:B--2---:R-:W-:-:S04]  /*0d70*/  FFMA R6, R6, R14, R5 ;  /* 0x0000000e06067223 */ /* 0x004fc80000000005 */
[----:B----4-:R-:W-:-:S05]  /*0d80*/  FFMA R12, R7, R15, R6 ;  /* 0x0000000f070c7223 */ /* 0x010fca0000000006 */
[----:B------:R0:W-:Y:S04]  /*0d90*/  @!P1 STS [R19], R12 ;  /* 0x0000000c13009388 */ /* 0x0001e80000000800 */
[----:B------:R0:W1:Y:S01]  /*0da0*/  @!P1 LDS R6, [R2] ;  /* 0x0000000002069984 */ /* 0x0000620000000800 */
[----:B------:R-:W-:-:S05]  /*0db0*/  @!P1 FADD R5, R11, R4 ;  /* 0x000000040b059221 */ /* 0x000fca0000000000 */
[----:B------:R-:W-:Y:S01]  /*0dc0*/  @!P1 MOV R11, R5 ;  /* 0x00000005000b9202 */ /* 0x000fe20000000f00 */
[----:B------:R-:W-:Y:S06]  /*0dd0*/  @!P1 BRA `(.L_x_15) ;  /* 0x00000000004c9947 */ /* 0x000fec0003800000 */
[----:B------:R-:W-:Y:S01]  /*0de0*/  LDS R5, [R3] ;  /* 0x0000000003057984 */ /* 0x000fe20000000800 */
[----:B------:R-:W-:Y:S01]  /*0df0*/  IMAD.MOV.U32 R14, RZ, RZ, 0x3bbb989d ;  /* 0x3bbb989dff0e7424 */ /* 0x000fe200078e00ff */
[----:B------:R-:W-:Y:S01]  /*0e00*/  MOV R24, 0x437c0000 ;  /* 0x437c000000187802 */ /* 0x000fe20000000f00 */
[----:B------:R-:W-:Y:S01]  /*0e10*/  FADD R4, R11, R4 ;  /* 0x000000040b047221 */ /* 0x000fe20000000000 */
[----:B-1----:R-:W1:Y:S02]  /*0e20*/  LDS R6, [R2] ;  /* 0x0000000002067984 */ /* 0x002e640000000800 */
[----:B-1----:R-:W-:Y:S02]  /*0e30*/  FADD R7, -R6, R5 ;  /* 0x0000000506077221 */ /* 0x002fe40000000100 */
[----:B------:R-:W0:Y:S02]  /*0e40*/  LDS R5, [R19] ;  /* 0x0000000013057984 */ /* 0x000e240000000800 */
[----:B------:R-:W-:-:S04]  /*0e50*/  FFMA.SAT R13, R7, R14, 0.5 ;  /* 0x3f000000070d7423 */ /* 0x000fc8000000200e */
[----:B------:R-:W-:-:S04]  /*0e60*/  FFMA.RM R13, R13, R24, 12582913 ;  /* 0x4b4000010d0d7423 */ /* 0x000fc80000004018 */
[C---:B------:R-:W-:Y:S01]  /*0e70*/  FADD R14, R13.reuse, -12583039 ;  /* 0xcb40007f0d0e7421 */ /* 0x040fe20000000000 */
[----:B------:R-:W-:-:S03]  /*0e80*/  IMAD.SHL.U32 R13, R13, 0x800000, RZ ;  /* 0x008000000d0d7824 */ /* 0x000fc600078e00ff */
[----:B------:R-:W-:-:S04]  /*0e90*/  FFMA R14, R7, 1.4426950216293334961, -R14 ;  /* 0x3fb8aa3b070e7823 */ /* 0x000fc8000000080e */
[----:B------:R-:W-:-:S06]  /*0ea0*/  FFMA R14, R7, 1.925963033500011079e-08, R14 ;  /* 0x32a57060070e7823 */ /* 0x000fcc000000000e */
[----:B------:R-:W1:Y:S02]  /*0eb0*/  MUFU.EX2 R14, R14 ;  /* 0x0000000e000e7308 */ /* 0x000e640000000800 */
[----:B-1----:R-:W-:-:S04]  /*0ec0*/  FMUL R13, R13, R14 ;  /* 0x0000000e0d0d7220 */ /* 0x002fc80000400000 */
[C---:B0-----:R-:W-:Y:S01]  /*0ed0*/  FFMA R12, R13.reuse, R5, R12 ;  /* 0x000000050d0c7223 */ /* 0x041fe2000000000c */
[----:B------:R-:W-:-:S04]  /*0ee0*/  FFMA R5, R13, R21, R4 ;  /* 0x000000150d057223 */ /* 0x000fc80000000004 */
[----:B------:R0:W-:Y:S01]  /*0ef0*/  STS [R19], R12 ;  /* 0x0000000c13007388 */ /* 0x0001e20000000800 */
[----:B------:R-:W-:-:S07]  /*0f00*/  MOV R11, R5 ;  /* 0x00000005000b7202 */ /* 0x000fce0000000f00 */
.L_x_15:
[----:B------:R-:W-:Y:S05]  /*0f10*/  BSYNC.RECONVERGENT B0 ;  /* 0x0000000000007941 */ /* 0x000fea0003800200 */
.L_x_14:
[----:B-1----:R1:W-:Y:S01]  /*0f20*/  STS [R3], R6 ;  /* 0x0000000603007388 */ /* 0x0023e20000000800 */
[----:B------:R-:W-:-:S05]  /*0f30*/  VIADD R9, R9, 0x1 ;  /* 0x0000000109097836 */ /* 0x000fca0000000000 */
[----:B------:R-:W-:-:S13]  /*0f40*/  ISETP.NE.AND P1, PT, R9, 0x10, PT ;  /* 0x000000100900780c */ /* 0x000fda0003f25270 */
[----:B------:R-:W-:Y:S05]  /*0f50*/  @P1 BRA `(.L_x_16) ;  /* 0xfffffff000e41947 */ /* 0x000fea000383ffff */
[----:B------:R-:W5:Y:S01]  /*0f60*/  LDS R0, [R19] ;  /* 0x0000000013007984 */ /* 0x000f620000000800 */
[----:B0-----:R-:W1:Y:S01]  /*0f70*/  MUFU.RCP R2, R11 ;  /* 0x0000000b00027308 */ /* 0x001e620000001000 */
[----:B------:R-:W-:Y:S01]  /*0f80*/  BSSY.RECONVERGENT B0, `(.L_x_17) ;  /* 0x000000b000007945 */ /* 0x000fe20003800200 */
[----:B-1----:R-:W-:-:S04]  /*0f90*/  FFMA R3, -R11, R2, 1 ;  /* 0x3f8000000b037423 */ /* 0x002fc80000000102 */
[----:B------:R-:W-:Y:S02]  /*0fa0*/  FFMA R3, R2, R3, R2 ;  /* 0x0000000302037223 */ /* 0x000fe40000000002 */
[----:B-----5:R-:W0:Y:S02]  /*0fb0*/  FCHK P0, R0, R11 ;  /* 0x0000000b00007302 */ /* 0x020e240000000000 */
[----:B------:R-:W-:-:S04]  /*0fc0*/  FFMA R2, R0, R3, RZ ;  /* 0x0000000300027223 */ /* 0x000fc800000000ff */
[----:B------:R-:W-:-:S04]  /*0fd0*/  FFMA R4, -R11, R2, R0 ;  /* 0x000000020b047223 */ /* 0x000fc80000000100 */
[----:B------:R-:W-:Y:S01]  /*0fe0*/  FFMA R5, R3, R4, R2 ;  /* 0x0000000403057223 */ /* 0x000fe20000000002 */
[----:B0-----:R-:W-:Y:S06]  /*0ff0*/  @!P0 BRA `(.L_x_18) ;  /* 0x00000000000c8947 */ /* 0x001fec0003800000 */
[----:B------:R-:W-:-:S07]  /*1000*/  MOV R2, 0x1020 ;  /* 0x0000102000027802 */ /* 0x000fce0000000f00 */
[----:B--234-:R-:W-:Y:S05]  /*1010*/  CALL.REL.NOINC `($__internal_0_$__cuda_sm3x_div_rn_noftz_f32_slowpath) ;  /* 0x00000000001c7944 */ /* 0x01cfea0003c00000 */
[----:B------:R-:W-:-:S07]  /*1020*/  MOV R5, R0 ;  /* 0x0000000000057202 */ /* 0x000fce0000000f00 */
.L_x_18:
[----:B------:R-:W-:Y:S05]  /*1030*/  BSYNC.RECONVERGENT B0 ;  /* 0x0000000000007941 */ /* 0x000fea0003800200 */
.L_x_17:
[----:B------:R-:W0:Y:S01]  /*1040*/  LDC.64 R2, c[0x0][0x398] ;  /* 0x0000e600ff027b82 */ /* 0x000e220000000a00 */
[----:B--234-:R-:W-:-:S04]  /*1050*/  IMAD.IADD R7, R22, 0x1, R8 ;  /* 0x0000000116077824 */ /* 0x01cfc800078e0208 */
[----:B0-----:R-:W-:-:S05]  /*1060*/  IMAD.WIDE R2, R7, 0x4, R2 ;  /* 0x0000000407027825 */ /* 0x001fca00078e0202 */
[----:B------:R-:W-:Y:S01]  /*1070*/  STG.E desc[UR8][R2.64], R5 ;  /* 0x0000000502007986 */ /* 0x000fe2000c101908 */
[----:B------:R-:W-:Y:S05]  /*1080*/  EXIT ;  /* 0x000000000000794d */ /* 0x000fea0003800000 */
        .weak           $__internal_0_$__cuda_sm3x_div_rn_noftz_f32_slowpath
        .type           $__internal_0_$__cuda_sm3x_div_rn_noftz_f32_slowpath,@function
        .size           $__internal_0_$__cuda_sm3x_div_rn_noftz_f32_slowpath,(.L_x_31 - $__internal_0_$__cuda_sm3x_div_rn_noftz_f32_slowpath)
$__internal_0_$__cuda_sm3x_div_rn_noftz_f32_slowpath:
[--C-:B------:R-:W-:Y:S01]  /*1090*/  SHF.R.U32.HI R4, RZ, 0x17, R11.reuse ;  /* 0x00000017ff047819 */ /* 0x100fe2000001160b */
[----:B------:R-:W-:Y:S01]  /*10a0*/  BSSY.RECONVERGENT B1, `(.L_x_19) ;  /* 0x0000064000017945 */ /* 0x000fe20003800200 */
[----:B------:R-:W-:Y:S01]  /*10b0*/  SHF.R.U32.HI R3, RZ, 0x17, R0 ;  /* 0x00000017ff037819 */ /* 0x000fe20000011600 */
[----:B------:R-:W-:Y:S01]  /*10c0*/  IMAD.MOV.U32 R5, RZ, RZ, R11 ;  /* 0x000000ffff057224 */ /* 0x000fe200078e000b */
[----:B------:R-:W-:Y:S02]  /*10d0*/  LOP3.LUT R12, R4, 0xff, RZ, 0xc0, !PT ;  /* 0x000000ff040c7812 */ /* 0x000fe400078ec0ff */
[----:B------:R-:W-:Y:S02]  /*10e0*/  LOP3.LUT R3, R3, 0xff, RZ, 0xc0, !PT ;  /* 0x000000ff03037812 */ /* 0x000fe400078ec0ff */
[----:B------:R-:W-:Y:S02]  /*10f0*/  IADD3 R9, PT, PT, R12, -0x1, RZ ;  /* 0xffffffff0c097810 */ /* 0x000fe40007ffe0ff */
[----:B------:R-:W-:Y:S01]  /*1100*/  MOV R4, R0 ;  /* 0x0000000000047202 */ /* 0x000fe20000000f00 */
[----:B------:R-:W-:Y:S01]  /*1110*/  VIADD R7, R3, 0xffffffff ;  /* 0xffffffff03077836 */ /* 0x000fe20000000000 */
[----:B------:R-:W-:-:S04]  /*1120*/  ISETP.GT.U32.AND P0, PT, R9, 0xfd, PT ;  /* 0x000000fd0900780c */ /* 0x000fc80003f04070 */
[----:B------:R-:W-:-:S13]  /*1130*/  ISETP.GT.U32.OR P0, PT, R7, 0xfd, P0 ;  /* 0x000000fd0700780c */ /* 0x000fda0000704470 */
[----:B------:R-:W-:Y:S01]  /*1140*/  @!P0 MOV R6, RZ ;  /* 0x000000ff00068202 */ /* 0x000fe20000000f00 */
[----:B------:R-:W-:Y:S06]  /*1150*/  @!P0 BRA `(.L_x_20) ;  /* 0x00000000005c8947 */ /* 0x000fec0003800000 */
[----:B------:R-:W-:Y:S02]  /*1160*/  FSETP.GTU.FTZ.AND P0, PT, |R0|, +INF , PT ;  /* 0x7f8000000000780b */ /* 0x000fe40003f1c200 */
[----:B------:R-:W-:-:S04]  /*1170*/  FSETP.GTU.FTZ.AND P1, PT, |R11|, +INF , PT ;  /* 0x7f8000000b00780b */ /* 0x000fc80003f3c200 */
[----:B------:R-:W-:-:S13]  /*1180*/  PLOP3.LUT P0, PT, P0, P1, PT, 0xf8, 0x8f ;  /* 0x00000000008f781c */ /* 0x000fda0000703f70 */
[----:B------:R-:W-:Y:S05]  /*1190*/  @P0 BRA `(.L_x_21) ;  /* 0x00000004004c0947 */ /* 0x000fea0003800000 */
[----:B------:R-:W-:-:S13]  /*11a0*/  LOP3.LUT P0, RZ, R5, 0x7fffffff, R4, 0xc8, !PT ;  /* 0x7fffffff05ff7812 */ /* 0x000fda000780c804 */
[----:B------:R-:W-:Y:S05]  /*11b0*/  @!P0 BRA `(.L_x_22) ;  /* 0x00000004003c8947 */ /* 0x000fea0003800000 */
[C---:B------:R-:W-:Y:S02]  /*11c0*/  FSETP.NEU.FTZ.AND P0, PT, |R0|.reuse, +INF , PT ;  /* 0x7f8000000000780b */ /* 0x040fe40003f1d200 */
[----:B------:R-:W-:Y:S02]  /*11d0*/  FSETP.NEU.FTZ.AND P2, PT, |R11|, +INF , PT ;  /* 0x7f8000000b00780b */ /* 0x000fe40003f5d200 */
[----:B------:R-:W-:-:S11]  /*11e0*/  FSETP.NEU.FTZ.AND P1, PT, |R0|, +INF , PT ;  /* 0x7f8000000000780b */ /* 0x000fd60003f3d200 */
[----:B------:R-:W-:Y:S05]  /*11f0*/  @!P2 BRA !P0, `(.L_x_22) ;  /* 0x00000004002ca947 */ /* 0x000fea0004000000 */
[----:B------:R-:W-:-:S04]  /*1200*/  LOP3.LUT P0, RZ, R4, 0x7fffffff, RZ, 0xc0, !PT ;  /* 0x7fffffff04ff7812 */ /* 0x000fc8000780c0ff */
[----:B------:R-:W-:-:S13]  /*1210*/  PLOP3.LUT P0, PT, P2, P0, PT, 0x2f, 0xf2 ;  /* 0x0000000000f2781c */ /* 0x000fda0001700577 */
[----:B------:R-:W-:Y:S05]  /*1220*/  @P0 BRA `(.L_x_23) ;  /* 0x0000000400180947 */ /* 0x000fea0003800000 */
[----:B------:R-:W-:-:S04]  /*1230*/  LOP3.LUT P0, RZ, R5, 0x7fffffff, RZ, 0xc0, !PT ;  /* 0x7fffffff05ff7812 */ /* 0x000fc8000780c0ff */
[----:B------:R-:W-:-:S13]  /*1240*/  PLOP3.LUT P0, PT, P1, P0, PT, 0x2f, 0xf2 ;  /* 0x0000000000f2781c */ /* 0x000fda0000f00577 */
[----:B------:R-:W-:Y:S05]  /*1250*/  @P0 BRA `(.L_x_24) ;  /* 0x0000000400000947 */ /* 0x000fea0003800000 */
[----:B------:R-:W-:Y:S02]  /*1260*/  ISETP.GE.AND P0, PT, R7, RZ, PT ;  /* 0x000000ff0700720c */ /* 0x000fe40003f06270 */
[----:B------:R-:W-:-:S11]  /*1270*/  ISETP.GE.AND P1, PT, R9, RZ, PT ;  /* 0x000000ff0900720c */ /* 0x000fd60003f26270 */
[----:B------:R-:W-:Y:S01]  /*1280*/  @P0 MOV R6, RZ ;  /* 0x000000ff00060202 */ /* 0x000fe20000000f00 */
[----:B------:R-:W-:Y:S02]  /*1290*/  @!P0 IMAD.MOV.U32 R6, RZ, RZ, -0x40 ;  /* 0xffffffc0ff068424 */ /* 0x000fe400078e00ff */
[----:B------:R-:W-:Y:S01]  /*12a0*/  @!P0 FFMA R4, R0, 1.84467440737095516160e+19, RZ ;  /* 0x5f80000000048823 */ /* 0x000fe200000000ff */
[----:B------:R-:W-:Y:S02]  /*12b0*/  @!P1 FFMA R5, R11, 1.84467440737095516160e+19, RZ ;  /* 0x5f8000000b059823 */ /* 0x000fe400000000ff */
[----:B------:R-:W-:-:S07]  /*12c0*/  @!P1 IADD3 R6, PT, PT, R6, 0x40, RZ ;  /* 0x0000004006069810 */ /* 0x000fce0007ffe0ff */
.L_x_20:
[----:B------:R-:W-:Y:S01]  /*12d0*/  LEA R0, R12, 0xc0800000, 0x17 ;  /* 0xc08000000c007811 */ /* 0x000fe200078eb8ff */
[----:B------:R-:W-:Y:S01]  /*12e0*/  VIADD R3, R3, 0xffffff81 ;  /* 0xffffff8103037836 */ /* 0x000fe20000000000 */
[----:B------:R-:W-:Y:S02]  /*12f0*/  BSSY.RECONVERGENT B2, `(.L_x_25) ;  /* 0x0000035000027945 */ /* 0x000fe40003800200 */
[----:B------:R-:W-:Y:S01]  /*1300*/  IADD3 R5, PT, PT, -R0, R5, RZ ;  /* 0x0000000500057210 */ /* 0x000fe20007ffe1ff */
[----:B------:R-:W-:-:S03]  /*1310*/  IMAD R0, R3, -0x800000, R4 ;  /* 0xff80000003007824 */ /* 0x000fc600078e0204 */
[----:B------:R0:W1:Y:S01]  /*1320*/  MUFU.RCP R7, R5 ;  /* 0x0000000500077308 */ /* 0x0000620000001000 */
[----:B------:R-:W-:Y:S01]  /*1330*/  FADD.FTZ R9, -R5, -RZ ;  /* 0x800000ff05097221 */ /* 0x000fe20000010100 */
[----:B0-----:R-:W-:-:S04]  /*1340*/  IADD3 R5, PT, PT, R3, 0x7f, -R12 ;  /* 0x0000007f03057810 */ /* 0x001fc80007ffe80c */
[----:B------:R-:W-:Y:S01]  /*1350*/  IADD3 R5, PT, PT, R5, R6, RZ ;  /* 0x0000000605057210 */ /* 0x000fe20007ffe0ff */
[----:B-1----:R-:W-:-:S04]  /*1360*/  FFMA R10, R7, R9, 1 ;  /* 0x3f800000070a7423 */ /* 0x002fc80000000009 */
[----:B------:R-:W-:-:S04]  /*1370*/  FFMA R11, R7, R10, R7 ;  /* 0x0000000a070b7223 */ /* 0x000fc80000000007 */
[----:B------:R-:W-:-:S04]  /*1380*/  FFMA R4, R0, R11, RZ ;  /* 0x0000000b00047223 */ /* 0x000fc800000000ff */
[----:B------:R-:W-:-:S04]  /*1390*/  FFMA R7, R9, R4, R0 ;  /* 0x0000000409077223 */ /* 0x000fc80000000000 */
[----:B------:R-:W-:-:S04]  /*13a0*/  FFMA R4, R11, R7, R4 ;  /* 0x000000070b047223 */ /* 0x000fc80000000004 */
[----:B------:R-:W-:-:S04]  /*13b0*/  FFMA R9, R9, R4, R0 ;  /* 0x0000000409097223 */ /* 0x000fc80000000000 */
[----:B------:R-:W-:-:S05]  /*13c0*/  FFMA R0, R11, R9, R4 ;  /* 0x000000090b007223 */ /* 0x000fca0000000004 */
[----:B------:R-:W-:-:S04]  /*13d0*/  SHF.R.U32.HI R3, RZ, 0x17, R0 ;  /* 0x00000017ff037819 */ /* 0x000fc80000011600 */
[----:B------:R-:W-:-:S04]  /*13e0*/  LOP3.LUT R3, R3, 0xff, RZ, 0xc0, !PT ;  /* 0x000000ff03037812 */ /* 0x000fc800078ec0ff */
[----:B------:R-:W-:-:S05]  /*13f0*/  IADD3 R7, PT, PT, R3, R5, RZ ;  /* 0x0000000503077210 */ /* 0x000fca0007ffe0ff */
[----:B------:R-:W-:-:S05]  /*1400*/  VIADD R3, R7, 0xffffffff ;  /* 0xffffffff07037836 */ /* 0x000fca0000000000 */
[----:B------:R-:W-:-:S13]  /*1410*/  ISETP.GE.U32.AND P0, PT, R3, 0xfe, PT ;  /* 0x000000fe0300780c */ /* 0x000fda0003f06070 */
[----:B------:R-:W-:Y:S05]  /*1420*/  @!P0 BRA `(.L_x_26) ;  /* 0x0000000000808947 */ /* 0x000fea0003800000 */
[----:B------:R-:W-:-:S13]  /*1430*/  ISETP.GT.AND P0, PT, R7, 0xfe, PT ;  /* 0x000000fe0700780c */ /* 0x000fda0003f04270 */
[----:B------:R-:W-:Y:S05]  /*1440*/  @P0 BRA `(.L_x_27) ;  /* 0x00000000006c0947 */ /* 0x000fea0003800000 */
[----:B------:R-:W-:-:S13]  /*1450*/  ISETP.GE.AND P0, PT, R7, 0x1, PT ;  /* 0x000000010700780c */ /* 0x000fda0003f06270 */
[----:B------:R-:W-:Y:S05]  /*1460*/  @P0 BRA `(.L_x_28) ;  /* 0x0000000000740947 */ /* 0x000fea0003800000 */
[----:B------:R-:W-:Y:S02]  /*1470*/  ISETP.GE.AND P0, PT, R7, -0x18, PT ;  /* 0xffffffe80700780c */ /* 0x000fe40003f06270 */
[----:B------:R-:W-:-:S11]  /*1480*/  LOP3.LUT R0, R0, 0x80000000, RZ, 0xc0, !PT ;  /* 0x8000000000007812 */ /* 0x000fd600078ec0ff */
[----:B------:R-:W-:Y:S05]  /*1490*/  @!P0 BRA `(.L_x_28) ;  /* 0x0000000000688947 */ /* 0x000fea0003800000 */
[-CC-:B------:R-:W-:Y:S01]  /*14a0*/  FFMA.RZ R3, R11, R9.reuse, R4.reuse ;  /* 0x000000090b037223 */ /* 0x180fe2000000c004 */
[C---:B------:R-:W-:Y:S02]  /*14b0*/  IADD3 R6, PT, PT, R7.reuse, 0x20, RZ ;  /* 0x0000002007067810 */ /* 0x040fe40007ffe0ff */
[----:B------:R-:W-:Y:S02]  /*14c0*/  ISETP.NE.AND P2, PT, R7, RZ, PT ;  /* 0x000000ff0700720c */ /* 0x000fe40003f45270 */
[----:B------:R-:W-:Y:S01]  /*14d0*/  LOP3.LUT R5, R3, 0x7fffff, RZ, 0xc0, !PT ;  /* 0x007fffff03057812 */ /* 0x000fe200078ec0ff */
[CCC-:B------:R-:W-:Y:S01]  /*14e0*/  FFMA.RP R3, R11.reuse, R9.reuse, R4.reuse ;  /* 0x000000090b037223 */ /* 0x1c0fe20000008004 */
[----:B------:R-:W-:Y:S01]  /*14f0*/  FFMA.RM R4, R11, R9, R4 ;  /* 0x000000090b047223 */ /* 0x000fe20000004004 */
[----:B------:R-:W-:Y:S02]  /*1500*/  ISETP.NE.AND P1, PT, R7, RZ, PT ;  /* 0x000000ff0700720c */ /* 0x000fe40003f25270 */
[----:B------:R-:W-:-:S02]  /*1510*/  LOP3.LUT R5, R5, 0x800000, RZ, 0xfc, !PT ;  /* 0x0080000005057812 */ /* 0x000fc400078efcff */
[----:B------:R-:W-:Y:S02]  /*1520*/  IADD3 R7, PT, PT, -R7, RZ, RZ ;  /* 0x000000ff07077210 */ /* 0x000fe40007ffe1ff */
[----:B------:R-:W-:Y:S02]  /*1530*/  SHF.L.U32 R6, R5, R6, RZ ;  /* 0x0000000605067219 */ /* 0x000fe400000006ff */
[----:B------:R-:W-:Y:S02]  /*1540*/  FSETP.NEU.FTZ.AND P0, PT, R3, R4, PT ;  /* 0x000000040300720b */ /* 0x000fe40003f1d000 */
[----:B------:R-:W-:Y:S02]  /*1550*/  SEL R4, R7, RZ, P2 ;  /* 0x000000ff07047207 */ /* 0x000fe40001000000 */
[----:B------:R-:W-:Y:S02]  /*1560*/  ISETP.NE.AND P1, PT, R6, RZ, P1 ;  /* 0x000000ff0600720c */ /* 0x000fe40000f25270 */
[----:B------:R-:W-:-:S02]  /*1570*/  SHF.R.U32.HI R4, RZ, R4, R5 ;  /* 0x00000004ff047219 */ /* 0x000fc40000011605 */
[----:B------:R-:W-:Y:S02]  /*1580*/  PLOP3.LUT P0, PT, P0, P1, PT, 0xf8, 0x8f ;  /* 0x00000000008f781c */ /* 0x000fe40000703f70 */
[----:B------:R-:W-:Y:S02]  /*1590*/  SHF.R.U32.HI R6, RZ, 0x1, R4 ;  /* 0x00000001ff067819 */ /* 0x000fe40000011604 */
[----:B------:R-:W-:-:S04]  /*15a0*/  SEL R3, RZ, 0x1, !P0 ;  /* 0x00000001ff037807 */ /* 0x000fc80004000000 */
[----:B------:R-:W-:-:S04]  /*15b0*/  LOP3.LUT R3, R3, 0x1, R6, 0xf8, !PT ;  /* 0x0000000103037812 */ /* 0x000fc800078ef806 */
[----:B------:R-:W-:-:S05]  /*15c0*/  LOP3.LUT R3, R3, R4, RZ, 0xc0, !PT ;  /* 0x0000000403037212 */ /* 0x000fca00078ec0ff */
[----:B------:R-:W-:-:S05]  /*15d0*/  IMAD.IADD R3, R6, 0x1, R3 ;  /* 0x0000000106037824 */ /* 0x000fca00078e0203 */
[----:B------:R-:W-:Y:S01]  /*15e0*/  LOP3.LUT R0, R3, R0, RZ, 0xfc, !PT ;  /* 0x0000000003007212 */ /* 0x000fe200078efcff */
[----:B------:R-:W-:Y:S06]  /*15f0*/  BRA `(.L_x_28) ;  /* 0x0000000000107947 */ /* 0x000fec0003800000 */
.L_x_27:
[----:B------:R-:W-:-:S04]  /*1600*/  LOP3.LUT R0, R0, 0x80000000, RZ, 0xc0, !PT ;  /* 0x8000000000007812 */ /* 0x000fc800078ec0ff */
[----:B------:R-:W-:Y:S01]  /*1610*/  LOP3.LUT R0, R0, 0x7f800000, RZ, 0xfc, !PT ;  /* 0x7f80000000007812 */ /* 0x000fe200078efcff */
[----:B------:R-:W-:Y:S06]  /*1620*/  BRA `(.L_x_28) ;  /* 0x0000000000047947 */ /* 0x000fec0003800000 */
.L_x_26:
[----:B------:R-:W-:-:S07]  /*1630*/  LEA R0, R5, R0, 0x17 ;  /* 0x0000000005007211 */ /* 0x000fce00078eb8ff */
.L_x_28:
[----:B------:R-:W-:Y:S05]  /*1640*/  BSYNC.RECONVERGENT B2 ;  /* 0x0000000000027941 */ /* 0x000fea0003800200 */
.L_x_25:
[----:B------:R-:W-:Y:S05]  /*1650*/  BRA `(.L_x_29) ;  /* 0x0000000000207947 */ /* 0x000fea0003800000 */
.L_x_24:
[----:B------:R-:W-:-:S04]  /*1660*/  LOP3.LUT R0, R5, 0x80000000, R4, 0x48, !PT ;  /* 0x8000000005007812 */ /* 0x000fc800078e4804 */
[----:B------:R-:W-:Y:S01]  /*1670*/  LOP3.LUT R0, R0, 0x7f800000, RZ, 0xfc, !PT ;  /* 0x7f80000000007812 */ /* 0x000fe200078efcff */
[----:B------:R-:W-:Y:S06]  /*1680*/  BRA `(.L_x_29) ;  /* 0x0000000000147947 */ /* 0x000fec0003800000 */
.L_x_23:
[----:B------:R-:W-:Y:S01]  /*1690*/  LOP3.LUT R0, R5, 0x80000000, R4, 0x48, !PT ;  /* 0x8000000005007812 */ /* 0x000fe200078e4804 */
[----:B------:R-:W-:Y:S06]  /*16a0*/  BRA `(.L_x_29) ;  /* 0x00000000000c7947 */ /* 0x000fec0003800000 */
.L_x_22:
[----:B------:R-:W0:Y:S01]  /*16b0*/  MUFU.RSQ R0, -QNAN ;  /* 0xffc0000000007908 */ /* 0x000e220000001400 */
[----:B------:R-:W-:Y:S05]  /*16c0*/  BRA `(.L_x_29) ;  /* 0x0000000000047947 */ /* 0x000fea0003800000 */
.L_x_21:
[----:B------:R-:W-:-:S07]  /*16d0*/  FADD.FTZ R0, R0, R11 ;  /* 0x0000000b00007221 */ /* 0x000fce0000010000 */
.L_x_29:
[----:B------:R-:W-:Y:S05]  /*16e0*/  BSYNC.RECONVERGENT B1 ;  /* 0x0000000000017941 */ /* 0x000fea0003800200 */
.L_x_19:
[----:B------:R-:W-:-:S04]  /*16f0*/  HFMA2 R3, -RZ, RZ, 0, 0 ;  /* 0x00000000ff037431 */ /* 0x000fc800000001ff */
[----:B0-----:R-:W-:Y:S05]  /*1700*/  RET.REL.NODEC R2 `(_Z14flashAttentionPfS_S_S_) ;  /* 0xffffffe8023c7950 */ /* 0x001fea0003c3ffff */
.L_x_30:
[----:B------:R-:W-:-:S00]  /*1710*/  BRA `(.L_x_30) ;  /* 0xfffffffc00fc7947 */ /* 0x000fc0000383ffff */
[----:B------:R-:W-:-:S00]  /*1720*/  NOP ;  /* 0x0000000000007918 */ /* 0x000fc00000000000 */
        /* <DEDUP_REMOVED lines=13> */
.L_x_31:


//--------------------- .nv.shared._Z14flashAttentionPfS_S_S_ --------------------------
	.section	.nv.shared._Z14flashAttentionPfS_S_S_,"aw",@nobits
	.sectionflags	@""
	.align	4
.nv.shared._Z14flashAttentionPfS_S_S_:
	.zero		6144


//--------------------- .nv.shared.reserved.0     --------------------------
	.section	.nv.shared.reserved.0,"aw",@nobits
	.weak		__nv_reservedSMEM_offset_0_alias
	.size		__nv_reservedSMEM_offset_0_alias, 0, 64
	.other		__nv_reservedSMEM_offset_0_alias,@"STO_CUDA_RESERVED_SHARED STV_DEFAULT"
__nv_reservedSMEM_offset_0_alias:
	.zero		0
	.zero		64


//--------------------- .nv.constant0._Z14flashAttentionPfS_S_S_ --------------------------
	.section	.nv.constant0._Z14flashAttentionPfS_S_S_,"a",@progbits
	.sectionflags	@""
	.align	4
.nv.constant0._Z14flashAttentionPfS_S_S_:
	.zero		928


//--------------------- SYMBOLS --------------------------

	.type		.nv.reservedSmem.offset0,@object
	.size		.nv.reservedSmem.offset0,0x4
	.type		.nv.reservedSmem.cap,@object
	.size		.nv.reservedSmem.cap,0x4
